//
// Generated by NVIDIA NVVM Compiler
//
// Compiler Build ID: CL-36424714
// Cuda compilation tools, release 13.0, V13.0.88
// Based on NVVM 20.0.0
//

.version 9.0
.target sm_100
.address_size 64

	// .globl	_Z12SoftmaxGpuV3PKfPfmm

.visible .entry _Z12SoftmaxGpuV3PKfPfmm(
	.param .u64 .ptr .align 1 _Z12SoftmaxGpuV3PKfPfmm_param_0,
	.param .u64 .ptr .align 1 _Z12SoftmaxGpuV3PKfPfmm_param_1,
	.param .u64 _Z12SoftmaxGpuV3PKfPfmm_param_2,
	.param .u64 _Z12SoftmaxGpuV3PKfPfmm_param_3
)
{


	ret;

}


// ===== COMPILED SASS (sm_100) =====

	.target	sm_100

	.elftype	@"ET_EXEC"


//--------------------- .note.nv.tkinfo           --------------------------
	.section	.note.nv.tkinfo,"",@"SHT_NOTE"
	.sectionflags	@"SHF_NOTE_NV_TKINFO"
	.tkinfo
        /*0018*/ 	.word	0x00000002
        /*0030*/ 	.string	""
        /*0030*/ 	.string	"ptxas"
        /*0030*/ 	.string	"Cuda compilation tools, release 13.0, V13.0.88"
        /*0030*/ 	.string	"Build cuda_13.0.r13.0/compiler.36424714_0"
        /*0030*/ 	.string	"-arch sm_100 -m 64 "



//--------------------- .note.nv.cuinfo           --------------------------
	.section	.note.nv.cuinfo,"",@"SHT_NOTE"
	.sectionflags	@"SHF_NOTE_NV_CUINFO"
        /*0018*/ 	.short	0x0002
        /*001a*/ 	.short	0x0064
        /*001c*/ 	.short	0x0082
	.zero		2


//--------------------- .nv.info                  --------------------------
	.section	.nv.info,"",@"SHT_CUDA_INFO"
	.align	4


	//----- nvinfo : EIATTR_REGCOUNT
	.align		4
        /*0000*/ 	.byte	0x04, 0x2f
        /*0002*/ 	.short	(.L_1 - .L_0)
	.align		4
.L_0:
        /*0004*/ 	.word	index@(_Z12SoftmaxGpuV3PKfPfmm)
        /*0008*/ 	.word	0x00000004


	//----- nvinfo : EIATTR_FRAME_SIZE
	.align		4
.L_1:
        /*000c*/ 	.byte	0x04, 0x11
        /*000e*/ 	.short	(.L_3 - .L_2)
	.align		4
.L_2:
        /*0010*/ 	.word	index@(_Z12SoftmaxGpuV3PKfPfmm)
        /*0014*/ 	.word	0x00000000


	//----- nvinfo : EIATTR_MIN_STACK_SIZE
	.align		4
.L_3:
        /*0018*/ 	.byte	0x04, 0x12
        /*001a*/ 	.short	(.L_5 - .L_4)
	.align		4
.L_4:
        /*001c*/ 	.word	index@(_Z12SoftmaxGpuV3PKfPfmm)
        /*0020*/ 	.word	0x00000000
.L_5:


//--------------------- .nv.compat                --------------------------
	.section	.nv.compat,"",@"SHT_CUDA_COMPAT_INFO"
	.align	4
        /*0000*/ 	.byte	0x02, 0x09, 0x00, 0x00, 0x02, 0x02, 0x01, 0x00, 0x02, 0x05, 0x05, 0x00, 0x03, 0x07, 0x01, 0x01
        /*0010*/ 	.byte	0x02, 0x03, 0x00, 0x00, 0x02, 0x06, 0x01, 0x00, 0x04, 0x0b, 0x08, 0x00, 0x09, 0x00, 0x00, 0x00
        /*0020*/ 	.byte	0x00, 0x00, 0x00, 0x00


//--------------------- .nv.info._Z12SoftmaxGpuV3PKfPfmm --------------------------
	.section	.nv.info._Z12SoftmaxGpuV3PKfPfmm,"",@"SHT_CUDA_INFO"
	.sectionflags	@""
	.align	4


	//----- nvinfo : EIATTR_CUDA_API_VERSION
	.align		4
        /*0000*/ 	.byte	0x04, 0x37
        /*0002*/ 	.short	(.L_7 - .L_6)
.L_6:
        /*0004*/ 	.word	0x00000082


	//----- nvinfo : EIATTR_KPARAM_INFO
	.align		4
.L_7:
        /*0008*/ 	.byte	0x04, 0x17
        /*000a*/ 	.short	(.L_9 - .L_8)
.L_8:
        /*000c*/ 	.word	0x00000000
        /*0010*/ 	.short	0x0003
        /*0012*/ 	.short	0x0018
        /*0014*/ 	.byte	0x00, 0xf0, 0x21, 0x00


	//----- nvinfo : EIATTR_KPARAM_INFO
	.align		4
.L_9:
        /*0018*/ 	.byte	0x04, 0x17
        /*001a*/ 	.short	(.L_11 - .L_10)
.L_10:
        /*001c*/ 	.word	0x00000000
        /*0020*/ 	.short	0x0002
        /*0022*/ 	.short	0x0010
        /*0024*/ 	.byte	0x00, 0xf0, 0x21, 0x00


	//----- nvinfo : EIATTR_KPARAM_INFO
	.align		4
.L_11:
        /*0028*/ 	.byte	0x04, 0x17
        /*002a*/ 	.short	(.L_13 - .L_12)
.L_12:
        /*002c*/ 	.word	0x00000000
        /*0030*/ 	.short	0x0001
        /*0032*/ 	.short	0x0008
        /*0034*/ 	.byte	0x00, 0xf5, 0x21, 0x00


	//----- nvinfo : EIATTR_KPARAM_INFO
	.align		4
.L_13:
        /*0038*/ 	.byte	0x04, 0x17
        /*003a*/ 	.short	(.L_15 - .L_14)
.L_14:
        /*003c*/ 	.word	0x00000000
        /*0040*/ 	.short	0x0000
        /*0042*/ 	.short	0x0000
        /*0044*/ 	.byte	0x00, 0xf5, 0x21, 0x00


	//----- nvinfo : EIATTR_SPARSE_MMA_MASK
	.align		4
.L_15:
        /*0048*/ 	.byte	0x03, 0x50
        /*004a*/ 	.short	0x0000


	//----- nvinfo : EIATTR_MAXREG_COUNT
	.align		4
        /*004c*/ 	.byte	0x03, 0x1b
        /*004e*/ 	.short	0x00ff


	//----- nvinfo : EIATTR_MERCURY_ISA_VERSION
	.align		4
        /*0050*/ 	.byte	0x03, 0x5f
        /*0052*/ 	.short	0x0101


	//----- nvinfo : EIATTR_VRC_CTA_INIT_COUNT
	.align		4
        /*0054*/ 	.byte	0x02, 0x4a
	.zero		1
	.zero		1


	//----- nvinfo : EIATTR_EXIT_INSTR_OFFSETS
	.align		4
        /*0058*/ 	.byte	0x04, 0x1c
        /*005a*/ 	.short	(.L_17 - .L_16)


	//   ....[0]....
.L_16:
        /*005c*/ 	.word	0x00000010


	//----- nvinfo : EIATTR_CBANK_PARAM_SIZE
	.align		4
.L_17:
        /*0060*/ 	.byte	0x03, 0x19
        /*0062*/ 	.short	0x0020


	//----- nvinfo : EIATTR_PARAM_CBANK
	.align		4
        /*0064*/ 	.byte	0x04, 0x0a
        /*0066*/ 	.short	(.L_19 - .L_18)
	.align		4
.L_18:
        /*0068*/ 	.word	index@(.nv.constant0._Z12SoftmaxGpuV3PKfPfmm)
        /*006c*/ 	.short	0x0380
        /*006e*/ 	.short	0x0020


	//----- nvinfo : EIATTR_SW_WAR
	.align		4
.L_19:
        /*0070*/ 	.byte	0x04, 0x36
        /*0072*/ 	.short	(.L_21 - .L_20)
.L_20:
        /*0074*/ 	.word	0x00000008
.L_21:


//--------------------- .nv.callgraph             --------------------------
	.section	.nv.callgraph,"",@"SHT_CUDA_CALLGRAPH"
	.align	4
	.sectionentsize	8
	.align		4
        /*0000*/ 	.word	0x00000000
	.align		4
        /*0004*/ 	.word	0xffffffff
	.align		4
        /*0008*/ 	.word	0x00000000
	.align		4
        /*000c*/ 	.word	0xfffffffe
	.align		4
        /*0010*/ 	.word	0x00000000
	.align		4
        /*0014*/ 	.word	0xfffffffd
	.align		4
        /*0018*/ 	.word	0x00000000
	.align		4
        /*001c*/ 	.word	0xfffffffc


//--------------------- .text._Z12SoftmaxGpuV3PKfPfmm --------------------------
	.section	.text._Z12SoftmaxGpuV3PKfPfmm,"ax",@progbits
	.align	128
        .global         _Z12SoftmaxGpuV3PKfPfmm
        .type           _Z12SoftmaxGpuV3PKfPfmm,@function
        .size           _Z12SoftmaxGpuV3PKfPfmm,(.L_x_1 - _Z12SoftmaxGpuV3PKfPfmm)
        .other          _Z12SoftmaxGpuV3PKfPfmm,@"STO_CUDA_ENTRY STV_DEFAULT"
_Z12SoftmaxGpuV3PKfPfmm:
.text._Z12SoftmaxGpuV3PKfPfmm:
[----:B------:R-:W-:Y:S01]  /*0000*/  LDC R1, c[0x0][0x37c] ;  /* 0x0000df00ff017b82 */ /* 0x000fe20000000800 */
[----:B------:R-:W-:Y:S05]  /*0010*/  EXIT ;  /* 0x000000000000794d */ /* 0x000fea0003800000 */
.L_x_0:
[----:B------:R-:W-:-:S00]  /*0020*/  BRA `(.L_x_0) ;  /* 0xfffffffc00fc7947 */ /* 0x000fc0000383ffff */
[----:B------:R-:W-:-:S00]  /*0030*/  NOP ;  /* 0x0000000000007918 */ /* 0x000fc00000000000 */
        /* <DEDUP_REMOVED lines=12> */
.L_x_1:


//--------------------- .nv.shared.reserved.0     --------------------------
	.section	.nv.shared.reserved.0,"aw",@nobits
	.weak		__nv_reservedSMEM_offset_0_alias
	.size		__nv_reservedSMEM_offset_0_alias, 0, 64
	.other		__nv_reservedSMEM_offset_0_alias,@"STO_CUDA_RESERVED_SHARED STV_DEFAULT"
__nv_reservedSMEM_offset_0_alias:
	.zero		0
	.zero		64


//--------------------- .nv.constant0._Z12SoftmaxGpuV3PKfPfmm --------------------------
	.section	.nv.constant0._Z12SoftmaxGpuV3PKfPfmm,"a",@progbits
	.sectionflags	@""
	.align	4
.nv.constant0._Z12SoftmaxGpuV3PKfPfmm:
	.zero		928


//--------------------- SYMBOLS --------------------------

	.type		.nv.reservedSmem.offset0,@object
	.size		.nv.reservedSmem.offset0,0x4
